	.headerflags	@"EF_CUDA_TEXMODE_UNIFIED EF_CUDA_64BIT_ADDRESS EF_CUDA_ACCELERATORS EF_CUDA_SM90 EF_CUDA_VIRTUAL_SM(EF_CUDA_SM90)"
	.elftype	@"ET_EXEC"


//--------------------- .nv.info                  --------------------------
	.section	.nv.info,"",@"SHT_CUDA_INFO"
	.align	4


	//----- nvinfo : EIATTR_REGCOUNT
	.align		4
        /*0000*/ 	.byte	0x04, 0x2f
        /*0002*/ 	.short	(.L_2 - .L_1)
	.align		4
.L_1:
        /*0004*/ 	.word	index@(triton_poi_fused_add_mean_mul_pow_rsqrt_0)
        /*0008*/ 	.word	0x00000017


	//----- nvinfo : EIATTR_MIN_STACK_SIZE
	.align		4
.L_2:
        /*000c*/ 	.byte	0x04, 0x12
        /*000e*/ 	.short	(.L_4 - .L_3)
	.align		4
.L_3:
        /*0010*/ 	.word	index@(triton_poi_fused_add_mean_mul_pow_rsqrt_0)
        /*0014*/ 	.word	0x00000000


	//----- nvinfo : EIATTR_FRAME_SIZE
	.align		4
.L_4:
        /*0018*/ 	.byte	0x04, 0x11
        /*001a*/ 	.short	(.L_6 - .L_5)
	.align		4
.L_5:
        /*001c*/ 	.word	index@(triton_poi_fused_add_mean_mul_pow_rsqrt_0)
        /*0020*/ 	.word	0x00000000


	//----- nvinfo : EIATTR_MIN_STACK_SIZE
	.align		4
.L_6:
        /*0024*/ 	.byte	0x04, 0x12
        /*0026*/ 	.short	(.L_8 - .L_7)
	.align		4
.L_7:
        /*0028*/ 	.word	index@(triton_poi_fused_add_mean_mul_pow_rsqrt_0)
        /*002c*/ 	.word	0x00000000
.L_8:


//--------------------- .nv.info.triton_poi_fused_add_mean_mul_pow_rsqrt_0 --------------------------
	.section	.nv.info.triton_poi_fused_add_mean_mul_pow_rsqrt_0,"",@"SHT_CUDA_INFO"
	.sectionflags	@""
	.align	4


	//----- nvinfo : EIATTR_CUDA_API_VERSION
	.align		4
        /*0000*/ 	.byte	0x04, 0x37
        /*0002*/ 	.short	(.L_10 - .L_9)
.L_9:
        /*0004*/ 	.word	0x0000007c


	//----- nvinfo : EIATTR_KPARAM_INFO
	.align		4
.L_10:
        /*0008*/ 	.byte	0x04, 0x17
        /*000a*/ 	.short	(.L_12 - .L_11)
.L_11:
        /*000c*/ 	.word	0x00000000
        /*0010*/ 	.short	0x0003
        /*0012*/ 	.short	0x0018
        /*0014*/ 	.byte	0x00, 0xf0, 0x11, 0x00


	//----- nvinfo : EIATTR_KPARAM_INFO
	.align		4
.L_12:
        /*0018*/ 	.byte	0x04, 0x17
        /*001a*/ 	.short	(.L_14 - .L_13)
.L_13:
        /*001c*/ 	.word	0x00000000
        /*0020*/ 	.short	0x0002
        /*0022*/ 	.short	0x0010
        /*0024*/ 	.byte	0x00, 0xf4, 0x21, 0x00


	//----- nvinfo : EIATTR_KPARAM_INFO
	.align		4
.L_14:
        /*0028*/ 	.byte	0x04, 0x17
        /*002a*/ 	.short	(.L_16 - .L_15)
.L_15:
        /*002c*/ 	.word	0x00000000
        /*0030*/ 	.short	0x0001
        /*0032*/ 	.short	0x0008
        /*0034*/ 	.byte	0x00, 0xf4, 0x21, 0x00


	//----- nvinfo : EIATTR_KPARAM_INFO
	.align		4
.L_16:
        /*0038*/ 	.byte	0x04, 0x17
        /*003a*/ 	.short	(.L_18 - .L_17)
.L_17:
        /*003c*/ 	.word	0x00000000
        /*0040*/ 	.short	0x0000
        /*0042*/ 	.short	0x0000
        /*0044*/ 	.byte	0x00, 0xf4, 0x21, 0x00


	//----- nvinfo : EIATTR_SPARSE_MMA_MASK
	.align		4
.L_18:
        /*0048*/ 	.byte	0x03, 0x50
        /*004a*/ 	.short	0x0000


	//----- nvinfo : EIATTR_MAXREG_COUNT
	.align		4
        /*004c*/ 	.byte	0x03, 0x1b
        /*004e*/ 	.short	0x00ff


	//----- nvinfo : EIATTR_EXIT_INSTR_OFFSETS
	.align		4
        /*0050*/ 	.byte	0x04, 0x1c
        /*0052*/ 	.short	(.L_20 - .L_19)


	//   ....[0]....
.L_19:
        /*0054*/ 	.word	0x00000350


	//   ....[1]....
        /*0058*/ 	.word	0x00000370


	//----- nvinfo : EIATTR_REQNTID
	.align		4
.L_20:
        /*005c*/ 	.byte	0x04, 0x10
        /*005e*/ 	.short	(.L_22 - .L_21)
.L_21:
        /*0060*/ 	.word	0x00000080
        /*0064*/ 	.word	0x00000001
        /*0068*/ 	.word	0x00000001


	//----- nvinfo : EIATTR_CBANK_PARAM_SIZE
	.align		4
.L_22:
        /*006c*/ 	.byte	0x03, 0x19
        /*006e*/ 	.short	0x001c


	//----- nvinfo : EIATTR_PARAM_CBANK
	.align		4
        /*0070*/ 	.byte	0x04, 0x0a
        /*0072*/ 	.short	(.L_24 - .L_23)
	.align		4
.L_23:
        /*0074*/ 	.word	index@(.nv.constant0.triton_poi_fused_add_mean_mul_pow_rsqrt_0)
        /*0078*/ 	.short	0x0210
        /*007a*/ 	.short	0x001c


	//----- nvinfo : EIATTR_SW_WAR
	.align		4
.L_24:
        /*007c*/ 	.byte	0x04, 0x36
        /*007e*/ 	.short	(.L_26 - .L_25)
.L_25:
        /*0080*/ 	.word	0x00000008
.L_26:


//--------------------- .nv.callgraph             --------------------------
	.section	.nv.callgraph,"",@"SHT_CUDA_CALLGRAPH"
	.align	4
	.sectionentsize	8
	.align		4
        /*0000*/ 	.word	0x00000000
	.align		4
        /*0004*/ 	.word	0xffffffff
	.align		4
        /*0008*/ 	.word	0x00000000
	.align		4
        /*000c*/ 	.word	0xfffffffe
	.align		4
        /*0010*/ 	.word	0x00000000
	.align		4
        /*0014*/ 	.word	0xfffffffd
	.align		4
        /*0018*/ 	.word	0x00000000
	.align		4
        /*001c*/ 	.word	0xfffffffc


//--------------------- .nv.constant4             --------------------------
	.section	.nv.constant4,"a",@progbits
	.align	8
	.align		8
.nv.constant4:
        /*0000*/ 	.dword	_$_str


//--------------------- .text.triton_poi_fused_add_mean_mul_pow_rsqrt_0 --------------------------
	.section	.text.triton_poi_fused_add_mean_mul_pow_rsqrt_0,"ax",@progbits
	.align	128
        .global         triton_poi_fused_add_mean_mul_pow_rsqrt_0
        .type           triton_poi_fused_add_mean_mul_pow_rsqrt_0,@function
        .size           triton_poi_fused_add_mean_mul_pow_rsqrt_0,(.L_x_1 - triton_poi_fused_add_mean_mul_pow_rsqrt_0)
        .other          triton_poi_fused_add_mean_mul_pow_rsqrt_0,@"STO_CUDA_ENTRY STV_DEFAULT"
triton_poi_fused_add_mean_mul_pow_rsqrt_0:
.text.triton_poi_fused_add_mean_mul_pow_rsqrt_0:
[----:B------:R-:W0:Y:S02]  /*0000*/  LDC R1, c[0x0][0x28] ;  /* 0x00000a00ff017b82 */ /* 0x000e240000000800 */
[----:B------:R-:W1:Y:S01]  /*0010*/  S2R R0, SR_TID.X ;  /* 0x0000000000007919 */ /* 0x000e620000002100 */
[----:B------:R-:W2:Y:S01]  /*0020*/  LDC.64 R2, c[0x0][0x210] ;  /* 0x00008400ff027b82 */ /* 0x000ea20000000a00 */
[----:B------:R-:W-:Y:S01]  /*0030*/  CS2R R16, SRZ ;  /* 0x0000000000107805 */ /* 0x000fe2000001ff00 */
[----:B------:R-:W-:Y:S01]  /*0040*/  ULDC.64 UR4, c[0x0][0x208] ;  /* 0x0000820000047ab9 */ /* 0x000fe20000000a00 */
[----:B------:R-:W3:Y:S01]  /*0050*/  S2R R9, SR_CTAID.X ;  /* 0x0000000000097919 */ /* 0x000ee20000002500 */
[----:B------:R-:W-:Y:S02]  /*0060*/  CS2R R10, SRZ ;  /* 0x00000000000a7805 */ /* 0x000fe4000001ff00 */
[----:B------:R-:W-:Y:S02]  /*0070*/  CS2R R18, SRZ ;  /* 0x0000000000127805 */ /* 0x000fe4000001ff00 */
[----:B------:R-:W-:Y:S01]  /*0080*/  MOV R8, RZ ;  /* 0x000000ff00087202 */ /* 0x000fe20000000f00 */
[----:B------:R-:W4:Y:S01]  /*0090*/  LDC.64 R6, c[0x0][0x218] ;  /* 0x00008600ff067b82 */ /* 0x000f220000000a00 */
[----:B-1----:R-:W-:-:S04]  /*00a0*/  SHF.L.U32 R0, R0, 0x1, RZ ;  /* 0x0000000100007819 */ /* 0x002fc800000006ff */
[----:B------:R-:W-:-:S04]  /*00b0*/  LOP3.LUT R0, R0, 0xfe, RZ, 0xc0, !PT ;  /* 0x000000fe00007812 */ /* 0x000fc800078ec0ff */
[----:B---3--:R-:W-:-:S04]  /*00c0*/  LEA R9, R9, R0, 0x8 ;  /* 0x0000000009097211 */ /* 0x008fc800078e40ff */
[----:B------:R-:W-:Y:S02]  /*00d0*/  SHF.R.S32.HI R0, RZ, 0x1f, R9 ;  /* 0x0000001fff007819 */ /* 0x000fe40000011409 */
[----:B------:R-:W-:Y:S02]  /*00e0*/  ISETP.GE.AND P0, PT, R9, 0x100, PT ;  /* 0x000001000900780c */ /* 0x000fe40003f06270 */
[----:B------:R-:W-:-:S04]  /*00f0*/  LEA.HI R0, R0, R9, RZ, 0x2 ;  /* 0x0000000900007211 */ /* 0x000fc800078f10ff */
[----:B------:R-:W-:-:S05]  /*0100*/  LOP3.LUT R4, R0, 0xfffffffc, RZ, 0xc0, !PT ;  /* 0xfffffffc00047812 */ /* 0x000fca00078ec0ff */
[----:B--2---:R-:W-:-:S05]  /*0110*/  IMAD.WIDE R12, R4, 0x4, R2 ;  /* 0x00000004040c7825 */ /* 0x004fca00078e0202 */
[----:B------:R-:W2:Y:S01]  /*0120*/  @!P0 LDG.E.EL R17, desc[UR4][R12.64+0x4] ;  /* 0x000004040c118981 */ /* 0x000ea2000c2e1900 */
[----:B------:R-:W-:-:S03]  /*0130*/  HFMA2.MMA R0, -RZ, RZ, 0, 0 ;  /* 0x00000000ff007435 */ /* 0x000fc600000001ff */
[----:B------:R-:W3:Y:S04]  /*0140*/  @!P0 LDG.E.EL R11, desc[UR4][R12.64] ;  /* 0x000000040c0b8981 */ /* 0x000ee8000c2e1900 */
[----:B------:R-:W5:Y:S04]  /*0150*/  @!P0 LDG.E.EL R18, desc[UR4][R12.64+0x4] ;  /* 0x000004040c128981 */ /* 0x000f68000c2e1900 */
[----:B------:R-:W5:Y:S04]  /*0160*/  @!P0 LDG.E.EL R16, desc[UR4][R12.64] ;  /* 0x000000040c108981 */ /* 0x000f68000c2e1900 */
[----:B------:R-:W5:Y:S04]  /*0170*/  @!P0 LDG.E.EL R19, desc[UR4][R12.64+0x8] ;  /* 0x000008040c138981 */ /* 0x000f68000c2e1900 */
[----:B------:R-:W5:Y:S04]  /*0180*/  @!P0 LDG.E.EL R10, desc[UR4][R12.64+0x8] ;  /* 0x000008040c0a8981 */ /* 0x000f68000c2e1900 */
[----:B------:R-:W5:Y:S04]  /*0190*/  @!P0 LDG.E.EL R0, desc[UR4][R12.64+0xc] ;  /* 0x00000c040c008981 */ /* 0x000f68000c2e1900 */
[----:B------:R1:W5:Y:S01]  /*01a0*/  @!P0 LDG.E.EL R8, desc[UR4][R12.64+0xc] ;  /* 0x00000c040c088981 */ /* 0x000362000c2e1900 */
[----:B------:R-:W-:-:S02]  /*01b0*/  IADD3 R15, R9, -R4, RZ ;  /* 0x80000004090f7210 */ /* 0x000fc40007ffe0ff */
[----:B------:R-:W-:Y:S01]  /*01c0*/  CS2R R4, SRZ ;  /* 0x0000000000047805 */ /* 0x000fe2000001ff00 */
[----:B------:R-:W-:-:S04]  /*01d0*/  IMAD.WIDE R2, R9, 0x4, R2 ;  /* 0x0000000409027825 */ /* 0x000fc800078e0202 */
[----:B----4-:R-:W-:Y:S01]  /*01e0*/  IMAD.WIDE R14, R15, 0x4, R6 ;  /* 0x000000040f0e7825 */ /* 0x010fe200078e0206 */
[----:B------:R-:W-:Y:S01]  /*01f0*/  CS2R R6, SRZ ;  /* 0x0000000000067805 */ /* 0x000fe2000001ff00 */
[----:B------:R4:W5:Y:S05]  /*0200*/  @!P0 LDG.E.64 R4, desc[UR4][R2.64] ;  /* 0x0000000402048981 */ /* 0x00096a000c1e1b00 */
[----:B------:R-:W5:Y:S01]  /*0210*/  @!P0 LDG.E.EL.64 R6, desc[UR4][R14.64] ;  /* 0x000000040e068981 */ /* 0x000f62000c2e1b00 */
[----:B-1----:R-:W-:Y:S01]  /*0220*/  HFMA2.MMA R12, -RZ, RZ, 1.625, 0 ;  /* 0x3e800000ff0c7435 */ /* 0x002fe200000001ff */
[----:B----4-:R-:W1:Y:S02]  /*0230*/  LDC.64 R2, c[0x0][0x220] ;  /* 0x00008800ff027b82 */ /* 0x010e640000000a00 */
[----:B-1----:R-:W-:-:S04]  /*0240*/  IMAD.WIDE R2, R9, 0x4, R2 ;  /* 0x0000000409027825 */ /* 0x002fc800078e0202 */
[----:B--2---:R-:W-:-:S04]  /*0250*/  FMUL R20, R17, R17 ;  /* 0x0000001111147220 */ /* 0x004fc80000400000 */
[----:B---3--:R-:W-:Y:S01]  /*0260*/  FFMA R20, R11, R11, R20 ;  /* 0x0000000b0b147223 */ /* 0x008fe20000000014 */
[----:B-----5:R-:W-:-:S04]  /*0270*/  FMUL R11, R18, R18 ;  /* 0x00000012120b7220 */ /* 0x020fc80000400000 */
[----:B------:R-:W-:Y:S01]  /*0280*/  FFMA R11, R16, R16, R11 ;  /* 0x00000010100b7223 */ /* 0x000fe2000000000b */
[----:B------:R-:W-:-:S03]  /*0290*/  FFMA R19, R19, R19, R20 ;  /* 0x0000001313137223 */ /* 0x000fc60000000014 */
[----:B------:R-:W-:Y:S01]  /*02a0*/  FFMA R11, R10, R10, R11 ;  /* 0x0000000a0a0b7223 */ /* 0x000fe2000000000b */
[----:B------:R-:W-:-:S03]  /*02b0*/  FFMA R19, R0, R0, R19 ;  /* 0x0000000000137223 */ /* 0x000fc60000000013 */
[----:B------:R-:W-:Y:S01]  /*02c0*/  FFMA R11, R8, R8, R11 ;  /* 0x00000008080b7223 */ /* 0x000fe2000000000b */
[----:B------:R-:W-:-:S03]  /*02d0*/  FFMA R19, R19, R12, 9.9999999747524270788e-07 ;  /* 0x358637bd13137423 */ /* 0x000fc6000000000c */
[----:B------:R-:W-:-:S03]  /*02e0*/  FFMA R11, R11, R12, 9.9999999747524270788e-07 ;  /* 0x358637bd0b0b7423 */ /* 0x000fc6000000000c */
[----:B------:R-:W1:Y:S08]  /*02f0*/  MUFU.RSQ R19, R19 ;  /* 0x0000001300137308 */ /* 0x000e700000001400 */
[----:B------:R-:W2:Y:S01]  /*0300*/  MUFU.RSQ R0, R11 ;  /* 0x0000000b00007308 */ /* 0x000ea20000001400 */
[----:B-1----:R-:W-:-:S04]  /*0310*/  FMUL R13, R19, R4 ;  /* 0x00000004130d7220 */ /* 0x002fc80000400000 */
[----:B------:R-:W-:Y:S01]  /*0320*/  FMUL R6, R13, R6 ;  /* 0x000000060d067220 */ /* 0x000fe20000400000 */
[----:B--2---:R-:W-:-:S04]  /*0330*/  FMUL R0, R0, R5 ;  /* 0x0000000500007220 */ /* 0x004fc80000400000 */
[----:B------:R-:W-:Y:S01]  /*0340*/  FMUL R7, R0, R7 ;  /* 0x0000000700077220 */ /* 0x000fe20000400000 */
[----:B------:R-:W-:Y:S06]  /*0350*/  @P0 EXIT ;  /* 0x000000000000094d */ /* 0x000fec0003800000 */
[----:B------:R-:W-:Y:S01]  /*0360*/  STG.E.64 desc[UR4][R2.64], R6 ;  /* 0x0000000602007986 */ /* 0x000fe2000c101b04 */
[----:B------:R-:W-:Y:S05]  /*0370*/  EXIT ;  /* 0x000000000000794d */ /* 0x000fea0003800000 */
.L_x_0:
[----:B------:R-:W-:-:S00]  /*0380*/  BRA `(.L_x_0) ;  /* 0xfffffffc00fc7947 */ /* 0x000fc0000383ffff */
[----:B------:R-:W-:-:S00]  /*0390*/  NOP ;  /* 0x0000000000007918 */ /* 0x000fc00000000000 */
        /* <DEDUP_REMOVED lines=14> */
.L_x_1:


//--------------------- .nv.global.init           --------------------------
	.section	.nv.global.init,"aw",@progbits
.nv.global.init:
	.type		_$_str,@object
	.size		_$_str,(.L_0 - _$_str)
_$_str:
        /*0000*/ 	.byte	0x5f, 0x5f, 0x43, 0x55, 0x44, 0x41, 0x5f, 0x46, 0x54, 0x5a, 0x00
.L_0:


//--------------------- .nv.constant0.triton_poi_fused_add_mean_mul_pow_rsqrt_0 --------------------------
	.section	.nv.constant0.triton_poi_fused_add_mean_mul_pow_rsqrt_0,"a",@progbits
	.sectionflags	@""
	.align	4
.nv.constant0.triton_poi_fused_add_mean_mul_pow_rsqrt_0:
	.zero		556
